	.headerflags	@"EF_CUDA_TEXMODE_UNIFIED EF_CUDA_64BIT_ADDRESS EF_CUDA_ACCELERATORS EF_CUDA_SM90 EF_CUDA_VIRTUAL_SM(EF_CUDA_SM90)"
	.elftype	@"ET_EXEC"


//--------------------- .nv.info                  --------------------------
	.section	.nv.info,"",@"SHT_CUDA_INFO"
	.align	4


	//----- nvinfo : EIATTR_REGCOUNT
	.align		4
        /*0000*/ 	.byte	0x04, 0x2f
        /*0002*/ 	.short	(.L_2 - .L_1)
	.align		4
.L_1:
        /*0004*/ 	.word	index@(triton_poi_fused_convolution_tanh_19)
        /*0008*/ 	.word	0x0000001d


	//----- nvinfo : EIATTR_MIN_STACK_SIZE
	.align		4
.L_2:
        /*000c*/ 	.byte	0x04, 0x12
        /*000e*/ 	.short	(.L_4 - .L_3)
	.align		4
.L_3:
        /*0010*/ 	.word	index@(triton_poi_fused_convolution_tanh_19)
        /*0014*/ 	.word	0x00000000


	//----- nvinfo : EIATTR_FRAME_SIZE
	.align		4
.L_4:
        /*0018*/ 	.byte	0x04, 0x11
        /*001a*/ 	.short	(.L_6 - .L_5)
	.align		4
.L_5:
        /*001c*/ 	.word	index@(triton_poi_fused_convolution_tanh_19)
        /*0020*/ 	.word	0x00000000


	//----- nvinfo : EIATTR_MIN_STACK_SIZE
	.align		4
.L_6:
        /*0024*/ 	.byte	0x04, 0x12
        /*0026*/ 	.short	(.L_8 - .L_7)
	.align		4
.L_7:
        /*0028*/ 	.word	index@(triton_poi_fused_convolution_tanh_19)
        /*002c*/ 	.word	0x00000000
.L_8:


//--------------------- .nv.info.triton_poi_fused_convolution_tanh_19 --------------------------
	.section	.nv.info.triton_poi_fused_convolution_tanh_19,"",@"SHT_CUDA_INFO"
	.sectionflags	@""
	.align	4


	//----- nvinfo : EIATTR_CUDA_API_VERSION
	.align		4
        /*0000*/ 	.byte	0x04, 0x37
        /*0002*/ 	.short	(.L_10 - .L_9)
.L_9:
        /*0004*/ 	.word	0x0000007c


	//----- nvinfo : EIATTR_KPARAM_INFO
	.align		4
.L_10:
        /*0008*/ 	.byte	0x04, 0x17
        /*000a*/ 	.short	(.L_12 - .L_11)
.L_11:
        /*000c*/ 	.word	0x00000000
        /*0010*/ 	.short	0x0004
        /*0012*/ 	.short	0x001c
        /*0014*/ 	.byte	0x00, 0xf0, 0x11, 0x00


	//----- nvinfo : EIATTR_KPARAM_INFO
	.align		4
.L_12:
        /*0018*/ 	.byte	0x04, 0x17
        /*001a*/ 	.short	(.L_14 - .L_13)
.L_13:
        /*001c*/ 	.word	0x00000000
        /*0020*/ 	.short	0x0003
        /*0022*/ 	.short	0x0018
        /*0024*/ 	.byte	0x00, 0xf0, 0x11, 0x00


	//----- nvinfo : EIATTR_KPARAM_INFO
	.align		4
.L_14:
        /*0028*/ 	.byte	0x04, 0x17
        /*002a*/ 	.short	(.L_16 - .L_15)
.L_15:
        /*002c*/ 	.word	0x00000000
        /*0030*/ 	.short	0x0002
        /*0032*/ 	.short	0x0010
        /*0034*/ 	.byte	0x00, 0xf4, 0x21, 0x00


	//----- nvinfo : EIATTR_KPARAM_INFO
	.align		4
.L_16:
        /*0038*/ 	.byte	0x04, 0x17
        /*003a*/ 	.short	(.L_18 - .L_17)
.L_17:
        /*003c*/ 	.word	0x00000000
        /*0040*/ 	.short	0x0001
        /*0042*/ 	.short	0x0008
        /*0044*/ 	.byte	0x00, 0xf4, 0x21, 0x00


	//----- nvinfo : EIATTR_KPARAM_INFO
	.align		4
.L_18:
        /*0048*/ 	.byte	0x04, 0x17
        /*004a*/ 	.short	(.L_20 - .L_19)
.L_19:
        /*004c*/ 	.word	0x00000000
        /*0050*/ 	.short	0x0000
        /*0052*/ 	.short	0x0000
        /*0054*/ 	.byte	0x00, 0xf4, 0x21, 0x00


	//----- nvinfo : EIATTR_SPARSE_MMA_MASK
	.align		4
.L_20:
        /*0058*/ 	.byte	0x03, 0x50
        /*005a*/ 	.short	0x0000


	//----- nvinfo : EIATTR_MAXREG_COUNT
	.align		4
        /*005c*/ 	.byte	0x03, 0x1b
        /*005e*/ 	.short	0x00ff


	//----- nvinfo : EIATTR_EXIT_INSTR_OFFSETS
	.align		4
        /*0060*/ 	.byte	0x04, 0x1c
        /*0062*/ 	.short	(.L_22 - .L_21)


	//   ....[0]....
.L_21:
        /*0064*/ 	.word	0x00001080


	//   ....[1]....
        /*0068*/ 	.word	0x00001100


	//----- nvinfo : EIATTR_REQNTID
	.align		4
.L_22:
        /*006c*/ 	.byte	0x04, 0x10
        /*006e*/ 	.short	(.L_24 - .L_23)
.L_23:
        /*0070*/ 	.word	0x00000080
        /*0074*/ 	.word	0x00000001
        /*0078*/ 	.word	0x00000001


	//----- nvinfo : EIATTR_CRS_STACK_SIZE
	.align		4
.L_24:
        /*007c*/ 	.byte	0x04, 0x1e
        /*007e*/ 	.short	(.L_26 - .L_25)
.L_25:
        /*0080*/ 	.word	0x00000000


	//----- nvinfo : EIATTR_CBANK_PARAM_SIZE
	.align		4
.L_26:
        /*0084*/ 	.byte	0x03, 0x19
        /*0086*/ 	.short	0x0020


	//----- nvinfo : EIATTR_PARAM_CBANK
	.align		4
        /*0088*/ 	.byte	0x04, 0x0a
        /*008a*/ 	.short	(.L_28 - .L_27)
	.align		4
.L_27:
        /*008c*/ 	.word	index@(.nv.constant0.triton_poi_fused_convolution_tanh_19)
        /*0090*/ 	.short	0x0210
        /*0092*/ 	.short	0x0020


	//----- nvinfo : EIATTR_SW_WAR
	.align		4
.L_28:
        /*0094*/ 	.byte	0x04, 0x36
        /*0096*/ 	.short	(.L_30 - .L_29)
.L_29:
        /*0098*/ 	.word	0x00000008
.L_30:


//--------------------- .nv.callgraph             --------------------------
	.section	.nv.callgraph,"",@"SHT_CUDA_CALLGRAPH"
	.align	4
	.sectionentsize	8
	.align		4
        /*0000*/ 	.word	0x00000000
	.align		4
        /*0004*/ 	.word	0xffffffff
	.align		4
        /*0008*/ 	.word	0x00000000
	.align		4
        /*000c*/ 	.word	0xfffffffe
	.align		4
        /*0010*/ 	.word	0x00000000
	.align		4
        /*0014*/ 	.word	0xfffffffd
	.align		4
        /*0018*/ 	.word	0x00000000
	.align		4
        /*001c*/ 	.word	0xfffffffc


//--------------------- .nv.constant4             --------------------------
	.section	.nv.constant4,"a",@progbits
	.align	8
	.align		8
.nv.constant4:
        /*0000*/ 	.dword	_$_str


//--------------------- .text.triton_poi_fused_convolution_tanh_19 --------------------------
	.section	.text.triton_poi_fused_convolution_tanh_19,"ax",@progbits
	.sectionflags	@"SHF_BARRIERS=1"
	.align	128
        .global         triton_poi_fused_convolution_tanh_19
        .type           triton_poi_fused_convolution_tanh_19,@function
        .size           triton_poi_fused_convolution_tanh_19,(.L_x_25 - triton_poi_fused_convolution_tanh_19)
        .other          triton_poi_fused_convolution_tanh_19,@"STO_CUDA_ENTRY STV_DEFAULT"
triton_poi_fused_convolution_tanh_19:
.text.triton_poi_fused_convolution_tanh_19:
[----:B------:R-:W0:Y:S02]  /*0000*/  LDC R1, c[0x0][0x28] ;  /* 0x00000a00ff017b82 */ /* 0x000e240000000800 */
[----:B------:R-:W1:Y:S01]  /*0010*/  S2R R3, SR_CTAID.Y ;  /* 0x0000000000037919 */ /* 0x000e620000002600 */
[----:B------:R-:W2:Y:S01]  /*0020*/  LDC.64 R8, c[0x0][0x210] ;  /* 0x00008400ff087b82 */ /* 0x000ea20000000a00 */
[----:B------:R-:W-:Y:S02]  /*0030*/  CS2R R12, SRZ ;  /* 0x00000000000c7805 */ /* 0x000fe4000001ff00 */
[----:B------:R-:W-:Y:S01]  /*0040*/  CS2R R14, SRZ ;  /* 0x00000000000e7805 */ /* 0x000fe2000001ff00 */
[----:B------:R-:W3:Y:S01]  /*0050*/  S2R R2, SR_TID.X ;  /* 0x0000000000027919 */ /* 0x000ee20000002100 */
[----:B------:R-:W-:Y:S01]  /*0060*/  CS2R R6, SRZ ;  /* 0x0000000000067805 */ /* 0x000fe2000001ff00 */
[----:B------:R-:W-:Y:S01]  /*0070*/  ULDC.64 UR6, c[0x0][0x208] ;  /* 0x0000820000067ab9 */ /* 0x000fe20000000a00 */
[----:B------:R-:W4:Y:S01]  /*0080*/  S2R R17, SR_CTAID.X ;  /* 0x0000000000117919 */ /* 0x000f220000002500 */
[----:B-1----:R-:W-:Y:S02]  /*0090*/  SHF.L.U32 R3, R3, 0x4, RZ ;  /* 0x0000000403037819 */ /* 0x002fe400000006ff */
[----:B---3--:R-:W-:-:S02]  /*00a0*/  SHF.L.U32 R16, R2, 0x2, RZ ;  /* 0x0000000202107819 */ /* 0x008fc400000006ff */
[----:B------:R-:W-:Y:S02]  /*00b0*/  SHF.R.U32.HI R18, RZ, 0x2, R2 ;  /* 0x00000002ff127819 */ /* 0x000fe40000011602 */
[----:B------:R-:W-:Y:S02]  /*00c0*/  LOP3.LUT R0, R3, 0xc, R16, 0xf8, !PT ;  /* 0x0000000c03007812 */ /* 0x000fe400078ef810 */
[----:B----4-:R-:W-:Y:S02]  /*00d0*/  SHF.L.U32 R17, R17, 0x6, RZ ;  /* 0x0000000611117819 */ /* 0x010fe400000006ff */
[----:B------:R-:W-:Y:S02]  /*00e0*/  ISETP.GE.AND P0, PT, R0, 0x10, PT ;  /* 0x000000100000780c */ /* 0x000fe40003f06270 */
[----:B------:R-:W-:-:S04]  /*00f0*/  SGXT.U32 R18, R18, 0x5 ;  /* 0x000000051212781a */ /* 0x000fc80000000000 */
[----:B------:R-:W-:-:S04]  /*0100*/  LOP3.LUT R5, R17, R18, RZ, 0xfc, !PT ;  /* 0x0000001211057212 */ /* 0x000fc800078efcff */
[----:B------:R-:W-:-:S03]  /*0110*/  LEA R5, R0, R5, 0xa ;  /* 0x0000000500057211 */ /* 0x000fc600078e50ff */
[----:B------:R-:W1:Y:S01]  /*0120*/  @!P0 LDC.64 R20, c[0x0][0x218] ;  /* 0x00008600ff148b82 */ /* 0x000e620000000a00 */
[----:B------:R-:W-:Y:S02]  /*0130*/  SHF.L.U32 R11, R5, 0x2, RZ ;  /* 0x00000002050b7819 */ /* 0x000fe400000006ff */
[----:B------:R-:W-:-:S03]  /*0140*/  CS2R R4, SRZ ;  /* 0x0000000000047805 */ /* 0x000fc6000001ff00 */
[----:B--2---:R-:W-:-:S05]  /*0150*/  IMAD.WIDE R22, R11, 0x4, R8 ;  /* 0x000000040b167825 */ /* 0x004fca00078e0208 */
[----:B------:R-:W2:Y:S04]  /*0160*/  @!P0 LDG.E.EL.128 R12, desc[UR6][R22.64] ;  /* 0x00000006160c8981 */ /* 0x000ea8000c2e1d00 */
[----:B-1----:R-:W2:Y:S01]  /*0170*/  @!P0 LDG.E.EL.128 R4, desc[UR6][R20.64] ;  /* 0x0000000614048981 */ /* 0x002ea2000c2e1d00 */
[----:B------:R-:W-:Y:S02]  /*0180*/  LOP3.LUT R25, R11, 0x80, RZ, 0xfc, !PT ;  /* 0x000000800b197812 */ /* 0x000fe400078efcff */
[----:B------:R-:W-:-:S03]  /*0190*/  CS2R R10, SRZ ;  /* 0x00000000000a7805 */ /* 0x000fc6000001ff00 */
[----:B------:R-:W-:Y:S01]  /*01a0*/  IMAD.WIDE R24, R25, 0x4, R8 ;  /* 0x0000000419187825 */ /* 0x000fe200078e0208 */
[----:B------:R-:W-:-:S06]  /*01b0*/  CS2R R8, SRZ ;  /* 0x0000000000087805 */ /* 0x000fcc000001ff00 */
[----:B------:R1:W5:Y:S01]  /*01c0*/  @!P0 LDG.E.EL.128 R8, desc[UR6][R24.64] ;  /* 0x0000000618088981 */ /* 0x000362000c2e1d00 */
[----:B------:R-:W-:Y:S01]  /*01d0*/  BSSY B0, `(.L_x_0) ;  /* 0x0000017000007945 */ /* 0x000fe20003800000 */
[----:B--2---:R-:W-:-:S04]  /*01e0*/  FADD R12, R4, R12 ;  /* 0x0000000c040c7221 */ /* 0x004fc80000000000 */
[----:B------:R-:W-:-:S05]  /*01f0*/  FADD.FTZ R26, |R12|, -RZ ;  /* 0x800000ff0c1a7221 */ /* 0x000fca0000010200 */
[----:B------:R-:W-:Y:S01]  /*0200*/  FSETP.GE.AND P0, PT, R26, 0.60000002384185791016, PT ;  /* 0x3f19999a1a00780b */ /* 0x000fe20003f06000 */
[----:B------:R-:W-:-:S12]  /*0210*/  FADD R13, R5, R13 ;  /* 0x0000000d050d7221 */ /* 0x000fd80000000000 */
[----:B-1----:R-:W-:Y:S05]  /*0220*/  @!P0 BRA `(.L_x_1) ;  /* 0x0000000000288947 */ /* 0x002fea0003800000 */
[C---:B------:R-:W-:Y:S01]  /*0230*/  FMUL R0, R26.reuse, 2.8853900432586669922 ;  /* 0x4038aa3b1a007820 */ /* 0x040fe20000400000 */
[----:B------:R-:W-:Y:S01]  /*0240*/  HFMA2.MMA R20, -RZ, RZ, 1.875, 0 ;  /* 0x3f800000ff147435 */ /* 0x000fe200000001ff */
[----:B------:R-:W-:-:S04]  /*0250*/  FSETP.GE.AND P0, PT, R26, 9.010913848876953125, PT ;  /* 0x41102cb41a00780b */ /* 0x000fc80003f06000 */
[----:B------:R-:W1:Y:S02]  /*0260*/  MUFU.EX2 R0, R0 ;  /* 0x0000000000007308 */ /* 0x000e640000000800 */
[----:B-1----:R-:W-:-:S06]  /*0270*/  FADD R19, R0, 1 ;  /* 0x3f80000000137421 */ /* 0x002fcc0000000000 */
[----:B------:R-:W1:Y:S02]  /*0280*/  MUFU.RCP R19, R19 ;  /* 0x0000001300137308 */ /* 0x000e640000001000 */
[----:B-1----:R-:W-:-:S05]  /*0290*/  FFMA.FTZ R20, R19, -2, R20 ;  /* 0xc000000013147823 */ /* 0x002fca0000010014 */
[----:B------:R-:W-:-:S04]  /*02a0*/  FSEL R21, R20, 1, !P0 ;  /* 0x3f80000014157808 */ /* 0x000fc80004000000 */
[----:B------:R-:W-:Y:S01]  /*02b0*/  LOP3.LUT R12, R21, 0x80000000, R12, 0xf8, !PT ;  /* 0x80000000150c7812 */ /* 0x000fe200078ef80c */
[----:B------:R-:W-:Y:S06]  /*02c0*/  BRA `(.L_x_2) ;  /* 0x00000000001c7947 */ /* 0x000fec0003800000 */
.L_x_1:
[----:B------:R-:W-:Y:S01]  /*02d0*/  MOV R0, 0x3c80f082 ;  /* 0x3c80f08200007802 */ /* 0x000fe20000000f00 */
[----:B------:R-:W-:-:S04]  /*02e0*/  FMUL R19, R12, R12 ;  /* 0x0000000c0c137220 */ /* 0x000fc80000400000 */
[----:B------:R-:W-:-:S04]  /*02f0*/  FFMA.FTZ R0, R19, R0, -0.052303962409496307373 ;  /* 0xbd563cae13007423 */ /* 0x000fc80000010000 */
[----:B------:R-:W-:-:S04]  /*0300*/  FFMA.FTZ R0, R19, R0, 0.1331529766321182251 ;  /* 0x3e08594113007423 */ /* 0x000fc80000010000 */
[----:B------:R-:W-:-:S04]  /*0310*/  FFMA.FTZ R0, R19, R0, -0.33332768082618713379 ;  /* 0xbeaaa9ed13007423 */ /* 0x000fc80000010000 */
[----:B------:R-:W-:-:S04]  /*0320*/  FFMA.FTZ R19, R19, R0, RZ ;  /* 0x0000000013137223 */ /* 0x000fc800000100ff */
[----:B------:R-:W-:-:S07]  /*0330*/  FFMA.FTZ R12, R12, R19, R12 ;  /* 0x000000130c0c7223 */ /* 0x000fce000001000c */
.L_x_2:
[----:B------:R-:W-:Y:S05]  /*0340*/  BSYNC B0 ;  /* 0x0000000000007941 */ /* 0x000fea0003800000 */
.L_x_0:
[----:B------:R-:W-:Y:S01]  /*0350*/  FADD.FTZ R21, |R13|, -RZ ;  /* 0x800000ff0d157221 */ /* 0x000fe20000010200 */
[----:B------:R-:W-:Y:S01]  /*0360*/  BSSY B0, `(.L_x_3) ;  /* 0x0000015000007945 */ /* 0x000fe20003800000 */
[----:B------:R-:W-:-:S03]  /*0370*/  FADD R14, R6, R14 ;  /* 0x0000000e060e7221 */ /* 0x000fc60000000000 */
[----:B------:R-:W-:-:S13]  /*0380*/  FSETP.GE.AND P0, PT, R21, 0.60000002384185791016, PT ;  /* 0x3f19999a1500780b */ /* 0x000fda0003f06000 */
[----:B------:R-:W-:Y:S05]  /*0390*/  @!P0 BRA `(.L_x_4) ;  /* 0x0000000000288947 */ /* 0x000fea0003800000 */
        /* <DEDUP_REMOVED lines=10> */
.L_x_4:
[----:B------:R-:W-:Y:S01]  /*0440*/  MOV R0, 0x3c80f082 ;  /* 0x3c80f08200007802 */ /* 0x000fe20000000f00 */
[----:B------:R-:W-:-:S04]  /*0450*/  FMUL R19, R13, R13 ;  /* 0x0000000d0d137220 */ /* 0x000fc80000400000 */
[----:B------:R-:W-:-:S04]  /*0460*/  FFMA.FTZ R0, R19, R0, -0.052303962409496307373 ;  /* 0xbd563cae13007423 */ /* 0x000fc80000010000 */
[----:B------:R-:W-:-:S04]  /*0470*/  FFMA.FTZ R0, R19, R0, 0.1331529766321182251 ;  /* 0x3e08594113007423 */ /* 0x000fc80000010000 */
[----:B------:R-:W-:-:S04]  /*0480*/  FFMA.FTZ R0, R19, R0, -0.33332768082618713379 ;  /* 0xbeaaa9ed13007423 */ /* 0x000fc80000010000 */
[----:B------:R-:W-:-:S04]  /*0490*/  FFMA.FTZ R0, R19, R0, RZ ;  /* 0x0000000013007223 */ /* 0x000fc800000100ff */
[----:B------:R-:W-:-:S07]  /*04a0*/  FFMA.FTZ R13, R13, R0, R13 ;  /* 0x000000000d0d7223 */ /* 0x000fce000001000d */
.L_x_5:
[----:B------:R-:W-:Y:S05]  /*04b0*/  BSYNC B0 ;  /* 0x0000000000007941 */ /* 0x000fea0003800000 */
.L_x_3:
[----:B------:R-:W-:Y:S01]  /*04c0*/  FADD.FTZ R21, |R14|, -RZ ;  /* 0x800000ff0e157221 */ /* 0x000fe20000010200 */
[----:B------:R-:W-:Y:S01]  /*04d0*/  BSSY B0, `(.L_x_6) ;  /* 0x0000015000007945 */ /* 0x000fe20003800000 */
[----:B------:R-:W-:-:S03]  /*04e0*/  FADD R15, R7, R15 ;  /* 0x0000000f070f7221 */ /* 0x000fc60000000000 */
[----:B------:R-:W-:-:S13]  /*04f0*/  FSETP.GE.AND P0, PT, R21, 0.60000002384185791016, PT ;  /* 0x3f19999a1500780b */ /* 0x000fda0003f06000 */
[----:B------:R-:W-:Y:S05]  /*0500*/  @!P0 BRA `(.L_x_7) ;  /* 0x0000000000288947 */ /* 0x000fea0003800000 */
[C---:B------:R-:W-:Y:S01]  /*0510*/  FMUL R0, R21.reuse, 2.8853900432586669922 ;  /* 0x4038aa3b15007820 */ /* 0x040fe20000400000 */
[----:B------:R-:W-:Y:S01]  /*0520*/  IMAD.MOV.U32 R20, RZ, RZ, 0x3f800000 ;  /* 0x3f800000ff147424 */ /* 0x000fe200078e00ff */
        /* <DEDUP_REMOVED lines=8> */
.L_x_7:
[----:B------:R-:W-:Y:S01]  /*05b0*/  HFMA2.MMA R0, -RZ, RZ, 1.125, -9232 ;  /* 0x3c80f082ff007435 */ /* 0x000fe200000001ff */
[----:B------:R-:W-:-:S09]  /*05c0*/  FMUL R19, R14, R14 ;  /* 0x0000000e0e137220 */ /* 0x000fd20000400000 */
[----:B------:R-:W-:-:S04]  /*05d0*/  FFMA.FTZ R0, R19, R0, -0.052303962409496307373 ;  /* 0xbd563cae13007423 */ /* 0x000fc80000010000 */
[----:B------:R-:W-:-:S04]  /*05e0*/  FFMA.FTZ R0, R19, R0, 0.1331529766321182251 ;  /* 0x3e08594113007423 */ /* 0x000fc80000010000 */
[----:B------:R-:W-:-:S04]  /*05f0*/  FFMA.FTZ R0, R19, R0, -0.33332768082618713379 ;  /* 0xbeaaa9ed13007423 */ /* 0x000fc80000010000 */
[----:B------:R-:W-:-:S04]  /*0600*/  FFMA.FTZ R19, R19, R0, RZ ;  /* 0x0000000013137223 */ /* 0x000fc800000100ff */
[----:B------:R-:W-:-:S07]  /*0610*/  FFMA.FTZ R14, R14, R19, R14 ;  /* 0x000000130e0e7223 */ /* 0x000fce000001000e */
.L_x_8:
[----:B------:R-:W-:Y:S05]  /*0620*/  BSYNC B0 ;  /* 0x0000000000007941 */ /* 0x000fea0003800000 */
.L_x_6:
[----:B------:R-:W-:Y:S01]  /*0630*/  FADD.FTZ R20, |R15|, -RZ ;  /* 0x800000ff0f147221 */ /* 0x000fe20000010200 */
[----:B------:R-:W-:Y:S01]  /*0640*/  BSSY B0, `(.L_x_9) ;  /* 0x0000015000007945 */ /* 0x000fe20003800000 */
[----:B-----5:R-:W-:-:S03]  /*0650*/  FADD R8, R4, R8 ;  /* 0x0000000804087221 */ /* 0x020fc60000000000 */
[----:B------:R-:W-:-:S13]  /*0660*/  FSETP.GE.AND P0, PT, R20, 0.60000002384185791016, PT ;  /* 0x3f19999a1400780b */ /* 0x000fda0003f06000 */
[----:B------:R-:W-:Y:S05]  /*0670*/  @!P0 BRA `(.L_x_10) ;  /* 0x0000000000288947 */ /* 0x000fea0003800000 */
[C---:B------:R-:W-:Y:S01]  /*0680*/  FMUL R0, R20.reuse, 2.8853900432586669922 ;  /* 0x4038aa3b14007820 */ /* 0x040fe20000400000 */
[----:B------:R-:W-:Y:S02]  /*0690*/  MOV R19, 0x3f800000 ;  /* 0x3f80000000137802 */ /* 0x000fe40000000f00 */
[----:B------:R-:W-:-:S03]  /*06a0*/  FSETP.GE.AND P0, PT, R20, 9.010913848876953125, PT ;  /* 0x41102cb41400780b */ /* 0x000fc60003f06000 */
[----:B------:R-:W1:Y:S02]  /*06b0*/  MUFU.EX2 R0, R0 ;  /* 0x0000000000007308 */ /* 0x000e640000000800 */
[----:B-1----:R-:W-:-:S06]  /*06c0*/  FADD R4, R0, 1 ;  /* 0x3f80000000047421 */ /* 0x002fcc0000000000 */
[----:B------:R-:W1:Y:S02]  /*06d0*/  MUFU.RCP R4, R4 ;  /* 0x0000000400047308 */ /* 0x000e640000001000 */
[----:B-1----:R-:W-:-:S05]  /*06e0*/  FFMA.FTZ R19, R4, -2, R19 ;  /* 0xc000000004137823 */ /* 0x002fca0000010013 */
[----:B------:R-:W-:-:S04]  /*06f0*/  FSEL R20, R19, 1, !P0 ;  /* 0x3f80000013147808 */ /* 0x000fc80004000000 */
[----:B------:R-:W-:Y:S01]  /*0700*/  LOP3.LUT R15, R20, 0x80000000, R15, 0xf8, !PT ;  /* 0x80000000140f7812 */ /* 0x000fe200078ef80f */
[----:B------:R-:W-:Y:S06]  /*0710*/  BRA `(.L_x_11) ;  /* 0x00000000001c7947 */ /* 0x000fec0003800000 */
.L_x_10:
[----:B------:R-:W-:Y:S01]  /*0720*/  HFMA2.MMA R0, -RZ, RZ, 1.125, -9232 ;  /* 0x3c80f082ff007435 */ /* 0x000fe200000001ff */
[----:B------:R-:W-:-:S09]  /*0730*/  FMUL R19, R15, R15 ;  /* 0x0000000f0f137220 */ /* 0x000fd20000400000 */
[----:B------:R-:W-:-:S04]  /*0740*/  FFMA.FTZ R0, R19, R0, -0.052303962409496307373 ;  /* 0xbd563cae13007423 */ /* 0x000fc80000010000 */
[----:B------:R-:W-:-:S04]  /*0750*/  FFMA.FTZ R0, R19, R0, 0.1331529766321182251 ;  /* 0x3e08594113007423 */ /* 0x000fc80000010000 */
[----:B------:R-:W-:-:S04]  /*0760*/  FFMA.FTZ R0, R19, R0, -0.33332768082618713379 ;  /* 0xbeaaa9ed13007423 */ /* 0x000fc80000010000 */
[----:B------:R-:W-:-:S04]  /*0770*/  FFMA.FTZ R0, R19, R0, RZ ;  /* 0x0000000013007223 */ /* 0x000fc800000100ff */
[----:B------:R-:W-:-:S07]  /*0780*/  FFMA.FTZ R15, R15, R0, R15 ;  /* 0x000000000f0f7223 */ /* 0x000fce000001000f */
.L_x_11:
[----:B------:R-:W-:Y:S05]  /*0790*/  BSYNC B0 ;  /* 0x0000000000007941 */ /* 0x000fea0003800000 */
.L_x_9:
[----:B------:R-:W-:Y:S01]  /*07a0*/  FADD.FTZ R19, |R8|, -RZ ;  /* 0x800000ff08137221 */ /* 0x000fe20000010200 */
[----:B------:R-:W-:Y:S01]  /*07b0*/  BSSY B0, `(.L_x_12) ;  /* 0x0000015000007945 */ /* 0x000fe20003800000 */
[----:B------:R-:W-:-:S03]  /*07c0*/  FADD R9, R5, R9 ;  /* 0x0000000905097221 */ /* 0x000fc60000000000 */
        /* <DEDUP_REMOVED lines=12> */
.L_x_13:
[----:B------:R-:W-:Y:S01]  /*0890*/  HFMA2.MMA R0, -RZ, RZ, 1.125, -9232 ;  /* 0x3c80f082ff007435 */ /* 0x000fe200000001ff */
[----:B------:R-:W-:-:S09]  /*08a0*/  FMUL R5, R8, R8 ;  /* 0x0000000808057220 */ /* 0x000fd20000400000 */
[----:B------:R-:W-:-:S04]  /*08b0*/  FFMA.FTZ R0, R5, R0, -0.052303962409496307373 ;  /* 0xbd563cae05007423 */ /* 0x000fc80000010000 */
[----:B------:R-:W-:-:S04]  /*08c0*/  FFMA.FTZ R0, R5, R0, 0.1331529766321182251 ;  /* 0x3e08594105007423 */ /* 0x000fc80000010000 */
[----:B------:R-:W-:-:S04]  /*08d0*/  FFMA.FTZ R0, R5, R0, -0.33332768082618713379 ;  /* 0xbeaaa9ed05007423 */ /* 0x000fc80000010000 */
[----:B------:R-:W-:-:S04]  /*08e0*/  FFMA.FTZ R5, R5, R0, RZ ;  /* 0x0000000005057223 */ /* 0x000fc800000100ff */
[----:B------:R-:W-:-:S07]  /*08f0*/  FFMA.FTZ R8, R8, R5, R8 ;  /* 0x0000000508087223 */ /* 0x000fce0000010008 */
.L_x_14:
[----:B------:R-:W-:Y:S05]  /*0900*/  BSYNC B0 ;  /* 0x0000000000007941 */ /* 0x000fea0003800000 */
.L_x_12:
        /* <DEDUP_REMOVED lines=15> */
.L_x_16:
[----:B------:R-:W-:Y:S02]  /*0a00*/  IMAD.MOV.U32 R0, RZ, RZ, 0x3c80f082 ;  /* 0x3c80f082ff007424 */ /* 0x000fe400078e00ff */
[----:B------:R-:W-:-:S04]  /*0a10*/  FMUL R5, R9, R9 ;  /* 0x0000000909057220 */ /* 0x000fc80000400000 */
[----:B------:R-:W-:-:S04]  /*0a20*/  FFMA.FTZ R0, R5, R0, -0.052303962409496307373 ;  /* 0xbd563cae05007423 */ /* 0x000fc80000010000 */
[----:B------:R-:W-:-:S04]  /*0a30*/  FFMA.FTZ R0, R5, R0, 0.1331529766321182251 ;  /* 0x3e08594105007423 */ /* 0x000fc80000010000 */
[----:B------:R-:W-:-:S04]  /*0a40*/  FFMA.FTZ R0, R5, R0, -0.33332768082618713379 ;  /* 0xbeaaa9ed05007423 */ /* 0x000fc80000010000 */
[----:B------:R-:W-:-:S04]  /*0a50*/  FFMA.FTZ R0, R5, R0, RZ ;  /* 0x0000000005007223 */ /* 0x000fc800000100ff */
[----:B------:R-:W-:-:S07]  /*0a60*/  FFMA.FTZ R9, R9, R0, R9 ;  /* 0x0000000009097223 */ /* 0x000fce0000010009 */
.L_x_17:
[----:B------:R-:W-:Y:S05]  /*0a70*/  BSYNC B0 ;  /* 0x0000000000007941 */ /* 0x000fea0003800000 */
.L_x_15:
        /* <DEDUP_REMOVED lines=15> */
.L_x_19:
[----:B------:R-:W-:Y:S01]  /*0b70*/  MOV R0, 0x3c80f082 ;  /* 0x3c80f08200007802 */ /* 0x000fe20000000f00 */
[----:B------:R-:W-:-:S04]  /*0b80*/  FMUL R5, R10, R10 ;  /* 0x0000000a0a057220 */ /* 0x000fc80000400000 */
[----:B------:R-:W-:-:S04]  /*0b90*/  FFMA.FTZ R0, R5, R0, -0.052303962409496307373 ;  /* 0xbd563cae05007423 */ /* 0x000fc80000010000 */
[----:B------:R-:W-:-:S04]  /*0ba0*/  FFMA.FTZ R0, R5, R0, 0.1331529766321182251 ;  /* 0x3e08594105007423 */ /* 0x000fc80000010000 */
[----:B------:R-:W-:-:S04]  /*0bb0*/  FFMA.FTZ R0, R5, R0, -0.33332768082618713379 ;  /* 0xbeaaa9ed05007423 */ /* 0x000fc80000010000 */
[----:B------:R-:W-:-:S04]  /*0bc0*/  FFMA.FTZ R5, R5, R0, RZ ;  /* 0x0000000005057223 */ /* 0x000fc800000100ff */
[----:B------:R-:W-:-:S07]  /*0bd0*/  FFMA.FTZ R19, R10, R5, R10 ;  /* 0x000000050a137223 */ /* 0x000fce000001000a */
.L_x_20:
[----:B------:R-:W-:Y:S05]  /*0be0*/  BSYNC B0 ;  /* 0x0000000000007941 */ /* 0x000fea0003800000 */
.L_x_18:
[----:B------:R-:W-:Y:S01]  /*0bf0*/  FADD.FTZ R6, |R11|, -RZ ;  /* 0x800000ff0b067221 */ /* 0x000fe20000010200 */
[----:B------:R-:W-:Y:S04]  /*0c00*/  BSSY B0, `(.L_x_21) ;  /* 0x0000014000007945 */ /* 0x000fe80003800000 */
        /* <DEDUP_REMOVED lines=12> */
.L_x_22:
[----:B------:R-:W-:Y:S01]  /*0cd0*/  MOV R0, 0x3c80f082 ;  /* 0x3c80f08200007802 */ /* 0x000fe20000000f00 */
[----:B------:R-:W-:-:S04]  /*0ce0*/  FMUL R5, R11, R11 ;  /* 0x0000000b0b057220 */ /* 0x000fc80000400000 */
[----:B------:R-:W-:-:S04]  /*0cf0*/  FFMA.FTZ R0, R5, R0, -0.052303962409496307373 ;  /* 0xbd563cae05007423 */ /* 0x000fc80000010000 */
[----:B------:R-:W-:-:S04]  /*0d00*/  FFMA.FTZ R0, R5, R0, 0.1331529766321182251 ;  /* 0x3e08594105007423 */ /* 0x000fc80000010000 */
[----:B------:R-:W-:-:S04]  /*0d10*/  FFMA.FTZ R0, R5, R0, -0.33332768082618713379 ;  /* 0xbeaaa9ed05007423 */ /* 0x000fc80000010000 */
[----:B------:R-:W-:-:S04]  /*0d20*/  FFMA.FTZ R0, R5, R0, RZ ;  /* 0x0000000005007223 */ /* 0x000fc800000100ff */
[----:B------:R-:W-:-:S07]  /*0d30*/  FFMA.FTZ R20, R11, R0, R11 ;  /* 0x000000000b147223 */ /* 0x000fce000001000b */
.L_x_23:
[----:B------:R-:W-:Y:S05]  /*0d40*/  BSYNC B0 ;  /* 0x0000000000007941 */ /* 0x000fea0003800000 */
.L_x_21:
[----:B------:R-:W1:Y:S01]  /*0d50*/  S2UR UR5, SR_CgaCtaId ;  /* 0x00000000000579c3 */ /* 0x000e620000008800 */
[----:B------:R-:W-:Y:S01]  /*0d60*/  SHF.L.U32 R0, R2, 0x8, RZ ;  /* 0x0000000802007819 */ /* 0x000fe200000006ff */
[----:B------:R-:W-:Y:S01]  /*0d70*/  UMOV UR4, 0x400 ;  /* 0x0000040000047882 */ /* 0x000fe20000000000 */
[----:B------:R-:W-:Y:S02]  /*0d80*/  SHF.R.U32.HI R4, RZ, 0x4, R16 ;  /* 0x00000004ff047819 */ /* 0x000fe40000011610 */
[----:B------:R-:W-:Y:S02]  /*0d90*/  LOP3.LUT R5, R0, 0x300, RZ, 0xc0, !PT ;  /* 0x0000030000057812 */ /* 0x000fe400078ec0ff */
[----:B------:R-:W-:Y:S02]  /*0da0*/  LOP3.LUT R23, R4, 0x1c, RZ, 0xc0, !PT ;  /* 0x0000001c04177812 */ /* 0x000fe400078ec0ff */
[C---:B------:R-:W-:Y:S02]  /*0db0*/  LOP3.LUT R4, R5.reuse, 0x40, RZ, 0xfc, !PT ;  /* 0x0000004005047812 */ /* 0x040fe400078efcff */
[----:B------:R-:W-:-:S02]  /*0dc0*/  LOP3.LUT R18, R5, R18, RZ, 0xfc, !PT ;  /* 0x0000001205127212 */ /* 0x000fc400078efcff */
[C---:B------:R-:W-:Y:S02]  /*0dd0*/  LOP3.LUT R6, R5.reuse, 0x80, RZ, 0xfc, !PT ;  /* 0x0000008005067812 */ /* 0x040fe400078efcff */
[----:B------:R-:W-:Y:S02]  /*0de0*/  LOP3.LUT R10, R5, 0xc0, RZ, 0xfc, !PT ;  /* 0x000000c0050a7812 */ /* 0x000fe400078efcff */
[----:B------:R-:W-:Y:S02]  /*0df0*/  LOP3.LUT R0, R16, 0x1fc, RZ, 0xc0, !PT ;  /* 0x000001fc10007812 */ /* 0x000fe400078ec0ff */
[----:B------:R-:W-:Y:S02]  /*0e00*/  SHF.R.U32.HI R2, RZ, 0x4, R2 ;  /* 0x00000004ff027819 */ /* 0x000fe40000011602 */
[----:B------:R-:W-:Y:S02]  /*0e10*/  LOP3.LUT R16, R17, 0x3c, R16, 0xf8, !PT ;  /* 0x0000003c11107812 */ /* 0x000fe400078ef810 */
[----:B------:R-:W-:Y:S01]  /*0e20*/  SGXT.U32 R2, R2, 0x3 ;  /* 0x000000030202781a */ /* 0x000fe20000000000 */
[----:B-1----:R-:W-:-:S03]  /*0e30*/  UPRMT UR4, UR5, 0x654, UR4 ;  /* 0x0000065405047896 */ /* 0x002fc60008000004 */
[----:B------:R-:W-:-:S03]  /*0e40*/  LOP3.LUT R3, R2, R3, RZ, 0xfc, !PT ;  /* 0x0000000302037212 */ /* 0x000fc600078efcff */
[----:B------:R-:W-:Y:S02]  /*0e50*/  LEA.HI R7, R5, UR4, RZ, 0x1c ;  /* 0x0000000405077c11 */ /* 0x000fe4000f8fe0ff */
[----:B------:R-:W-:Y:S02]  /*0e60*/  LEA.HI R5, R4, UR4, RZ, 0x1c ;  /* 0x0000000404057c11 */ /* 0x000fe4000f8fe0ff */
[----:B------:R-:W-:Y:S02]  /*0e70*/  LEA R21, R18, R7, 0x2 ;  /* 0x0000000712157211 */ /* 0x000fe400078e10ff */
[----:B------:R-:W-:Y:S02]  /*0e80*/  LEA.HI R7, R6, UR4, RZ, 0x1c ;  /* 0x0000000406077c11 */ /* 0x000fe4000f8fe0ff */
[----:B------:R-:W-:Y:S01]  /*0e90*/  LEA.HI R11, R10, UR4, RZ, 0x1c ;  /* 0x000000040a0b7c11 */ /* 0x000fe2000f8fe0ff */
[----:B------:R-:W-:Y:S01]  /*0ea0*/  STS [R21], R12 ;  /* 0x0000000c15007388 */ /* 0x000fe20000000800 */
[C---:B------:R-:W-:Y:S01]  /*0eb0*/  LEA R22, R18.reuse, R5, 0x2 ;  /* 0x0000000512167211 */ /* 0x040fe200078e10ff */
[----:B------:R-:W-:Y:S01]  /*0ec0*/  VIADD R5, R23, UR4 ;  /* 0x0000000417057c36 */ /* 0x000fe20008000000 */
[----:B------:R-:W-:-:S02]  /*0ed0*/  LEA R23, R18, R7, 0x2 ;  /* 0x0000000712177211 */ /* 0x000fc400078e10ff */
[----:B------:R-:W-:Y:S01]  /*0ee0*/  LEA R18, R18, R11, 0x2 ;  /* 0x0000000b12127211 */ /* 0x000fe200078e10ff */
[----:B------:R-:W-:Y:S01]  /*0ef0*/  STS [R22+0x100], R13 ;  /* 0x0001000d16007388 */ /* 0x000fe20000000800 */
[C---:B------:R-:W-:Y:S01]  /*0f00*/  LEA R24, R0.reuse, R5, 0x2 ;  /* 0x0000000500187211 */ /* 0x040fe200078e10ff */
[----:B------:R-:W1:Y:S01]  /*0f10*/  LDC.64 R10, c[0x0][0x220] ;  /* 0x00008800ff0a7b82 */ /* 0x000e620000000a00 */
[----:B------:R-:W-:Y:S01]  /*0f20*/  ISETP.GE.AND P0, PT, R3, 0x10, PT ;  /* 0x000000100300780c */ /* 0x000fe20003f06270 */
[----:B------:R-:W-:Y:S04]  /*0f30*/  STS [R23+0x200], R14 ;  /* 0x0002000e17007388 */ /* 0x000fe80000000800 */
[----:B------:R-:W-:Y:S04]  /*0f40*/  STS [R18+0x300], R15 ;  /* 0x0003000f12007388 */ /* 0x000fe80000000800 */
[----:B------:R2:W-:Y:S04]  /*0f50*/  STS [R21+0x80], R8 ;  /* 0x0000800815007388 */ /* 0x0005e80000000800 */
[----:B------:R3:W-:Y:S04]  /*0f60*/  STS [R22+0x180], R9 ;  /* 0x0001800916007388 */ /* 0x0007e80000000800 */
[----:B------:R-:W-:Y:S01]  /*0f70*/  STS [R23+0x280], R19 ;  /* 0x0002801317007388 */ /* 0x000fe20000000800 */
[----:B--2---:R-:W-:-:S03]  /*0f80*/  LOP3.LUT R8, R0, 0x200, RZ, 0xfc, !PT ;  /* 0x0000020000087812 */ /* 0x004fc600078efcff */
[----:B------:R-:W-:Y:S01]  /*0f90*/  STS [R18+0x380], R20 ;  /* 0x0003801412007388 */ /* 0x000fe20000000800 */
[C---:B---3--:R-:W-:Y:S01]  /*0fa0*/  LOP3.LUT R9, R3.reuse, 0x8, RZ, 0xfc, !PT ;  /* 0x0000000803097812 */ /* 0x048fe200078efcff */
[----:B------:R-:W-:Y:S01]  /*0fb0*/  BAR.SYNC.DEFER_BLOCKING 0x0 ;  /* 0x0000000000007b1d */ /* 0x000fe20000010000 */
[----:B------:R-:W-:Y:S02]  /*0fc0*/  LEA R3, R3, R16, 0xc ;  /* 0x0000001003037211 */ /* 0x000fe400078e60ff */
[----:B------:R-:W-:Y:S02]  /*0fd0*/  ISETP.GE.AND P1, PT, R9, 0x10, PT ;  /* 0x000000100900780c */ /* 0x000fe40003f26270 */
[----:B------:R-:W-:Y:S01]  /*0fe0*/  SHF.R.U32.HI R8, RZ, 0x4, R8 ;  /* 0x00000004ff087819 */ /* 0x000fe20000011608 */
[----:B-1----:R-:W-:-:S03]  /*0ff0*/  IMAD.WIDE R2, R3, 0x4, R10 ;  /* 0x0000000403027825 */ /* 0x002fc600078e020a */
[----:B------:R-:W-:-:S04]  /*1000*/  LOP3.LUT R8, R8, 0x3c, RZ, 0xc0, !PT ;  /* 0x0000003c08087812 */ /* 0x000fc800078ec0ff */
[----:B------:R-:W-:-:S04]  /*1010*/  IADD3 R13, R8, UR4, RZ ;  /* 0x00000004080d7c10 */ /* 0x000fc8000fffe0ff */
[----:B------:R-:W-:Y:S01]  /*1020*/  LEA R13, R0, R13, 0x2 ;  /* 0x0000000d000d7211 */ /* 0x000fe200078e10ff */
[----:B------:R-:W-:Y:S04]  /*1030*/  LDS R4, [R24] ;  /* 0x0000000018047984 */ /* 0x000fe80000000800 */
[----:B------:R-:W-:Y:S04]  /*1040*/  LDS R5, [R24+0x4] ;  /* 0x0000040018057984 */ /* 0x000fe80000000800 */
[----:B------:R-:W-:Y:S04]  /*1050*/  LDS R6, [R24+0x8] ;  /* 0x0000080018067984 */ /* 0x000fe80000000800 */
[----:B------:R-:W1:Y:S04]  /*1060*/  LDS R7, [R24+0xc] ;  /* 0x00000c0018077984 */ /* 0x000e680000000800 */
[----:B-1----:R1:W-:Y:S01]  /*1070*/  @!P0 STG.E.128 desc[UR6][R2.64], R4 ;  /* 0x0000000402008986 */ /* 0x0023e2000c101d06 */
[----:B------:R-:W-:Y:S05]  /*1080*/  @P1 EXIT ;  /* 0x000000000000194d */ /* 0x000fea0003800000 */
[----:B-1----:R-:W-:Y:S01]  /*1090*/  LDS R4, [R13+0x800] ;  /* 0x000800000d047984 */ /* 0x002fe20000000800 */
[----:B------:R-:W-:-:S03]  /*10a0*/  LEA R9, R9, R16, 0xc ;  /* 0x0000001009097211 */ /* 0x000fc600078e60ff */
[----:B------:R-:W-:Y:S02]  /*10b0*/  LDS R5, [R13+0x804] ;  /* 0x000804000d057984 */ /* 0x000fe40000000800 */
[----:B------:R-:W-:Y:S02]  /*10c0*/  IMAD.WIDE R10, R9, 0x4, R10 ;  /* 0x00000004090a7825 */ /* 0x000fe400078e020a */
[----:B------:R-:W-:Y:S04]  /*10d0*/  LDS R6, [R13+0x808] ;  /* 0x000808000d067984 */ /* 0x000fe80000000800 */
[----:B------:R-:W0:Y:S04]  /*10e0*/  LDS R7, [R13+0x80c] ;  /* 0x00080c000d077984 */ /* 0x000e280000000800 */
[----:B0-----:R-:W-:Y:S01]  /*10f0*/  STG.E.128 desc[UR6][R10.64], R4 ;  /* 0x000000040a007986 */ /* 0x001fe2000c101d06 */
[----:B------:R-:W-:Y:S05]  /*1100*/  EXIT ;  /* 0x000000000000794d */ /* 0x000fea0003800000 */
.L_x_24:
[----:B------:R-:W-:-:S00]  /*1110*/  BRA `(.L_x_24) ;  /* 0xfffffffc00fc7947 */ /* 0x000fc0000383ffff */
[----:B------:R-:W-:-:S00]  /*1120*/  NOP ;  /* 0x0000000000007918 */ /* 0x000fc00000000000 */
        /* <DEDUP_REMOVED lines=13> */
.L_x_25:


//--------------------- .nv.global.init           --------------------------
	.section	.nv.global.init,"aw",@progbits
.nv.global.init:
	.type		_$_str,@object
	.size		_$_str,(.L_0 - _$_str)
_$_str:
        /*0000*/ 	.byte	0x5f, 0x5f, 0x43, 0x55, 0x44, 0x41, 0x5f, 0x46, 0x54, 0x5a, 0x00
.L_0:


//--------------------- .nv.shared.triton_poi_fused_convolution_tanh_19 --------------------------
	.section	.nv.shared.triton_poi_fused_convolution_tanh_19,"aw",@nobits
	.sectionflags	@""
	.align	16
	.zero		1024


//--------------------- .nv.constant0.triton_poi_fused_convolution_tanh_19 --------------------------
	.section	.nv.constant0.triton_poi_fused_convolution_tanh_19,"a",@progbits
	.sectionflags	@""
	.align	4
.nv.constant0.triton_poi_fused_convolution_tanh_19:
	.zero		560
